//
// Generated by NVIDIA NVVM Compiler
//
// Compiler Build ID: CL-36424714
// Cuda compilation tools, release 13.0, V13.0.88
// Based on NVVM 20.0.0
//

.version 9.0
.target sm_100
.address_size 64

	// .globl	_Z15dft_kernel_bf16PKfPfii
.global .align 4 .b8 __cudart_i2opi_f[24] = {65, 144, 67, 60, 153, 149, 98, 219, 192, 221, 52, 245, 209, 87, 39, 252, 41, 21, 68, 78, 110, 131, 249, 162};

.visible .entry _Z15dft_kernel_bf16PKfPfii(
	.param .u64 .ptr .align 1 _Z15dft_kernel_bf16PKfPfii_param_0,
	.param .u64 .ptr .align 1 _Z15dft_kernel_bf16PKfPfii_param_1,
	.param .u32 _Z15dft_kernel_bf16PKfPfii_param_2,
	.param .u32 _Z15dft_kernel_bf16PKfPfii_param_3
)
{
	.local .align 4 .b8 	__local_depot0[28];
	.reg .b64 	%SP;
	.reg .b64 	%SPL;
	.reg .pred 	%p<21>;
	.reg .b16 	%rs<19>;
	.reg .b32 	%r<99>;
	.reg .b32 	%f<61>;
	.reg .b64 	%rd<49>;
	.reg .b64 	%fd<11>;

	mov.u64 	%SPL, __local_depot0;
	ld.param.u64 	%rd14, [_Z15dft_kernel_bf16PKfPfii_param_0];
	ld.param.u32 	%r32, [_Z15dft_kernel_bf16PKfPfii_param_2];
	ld.param.u32 	%r34, [_Z15dft_kernel_bf16PKfPfii_param_3];
	add.u64 	%rd1, %SPL, 0;
	add.u64 	%rd2, %SPL, 0;
	mov.u32 	%r35, %ctaid.x;
	mov.u32 	%r36, %ntid.x;
	mov.u32 	%r37, %tid.x;
	mad.lo.s32 	%r1, %r35, %r36, %r37;
	mov.u32 	%r38, %ctaid.y;
	mov.u32 	%r39, %ntid.y;
	mov.u32 	%r40, %tid.y;
	mad.lo.s32 	%r41, %r38, %r39, %r40;
	setp.ge.s32 	%p1, %r1, %r32;
	setp.ge.s32 	%p2, %r41, %r34;
	or.pred  	%p3, %p1, %p2;
	@%p3 bra 	$L__BB0_20;
	cvt.rn.f32.u32 	%f15, %r41;
	cvt.f64.f32 	%fd3, %f15;
	mul.f64 	%fd1, %fd3, 0dC01921FB54442D18;
	cvt.rn.f32.u32 	%f16, %r34;
	cvt.f64.f32 	%fd2, %f16;
	mul.lo.s32 	%r3, %r34, %r1;
	cvta.to.global.u64 	%rd3, %rd14;
	mov.f32 	%f57, 0f00000000;
	mov.b32 	%r90, 0;
	mov.u64 	%rd28, __cudart_i2opi_f;
	mov.f32 	%f58, %f57;
$L__BB0_2:
	cvt.rn.f32.u32 	%f17, %r90;
	cvt.f64.f32 	%fd4, %f17;
	mul.f64 	%fd5, %fd1, %fd4;
	div.rn.f64 	%fd6, %fd5, %fd2;
	cvt.rn.f32.f64 	%f3, %fd6;
	mul.f32 	%f18, %f3, 0f3F22F983;
	cvt.rni.s32.f32 	%r98, %f18;
	cvt.rn.f32.s32 	%f19, %r98;
	fma.rn.f32 	%f20, %f19, 0fBFC90FDA, %f3;
	fma.rn.f32 	%f21, %f19, 0fB3A22168, %f20;
	fma.rn.f32 	%f60, %f19, 0fA7C234C5, %f21;
	abs.f32 	%f5, %f3;
	setp.ltu.f32 	%p4, %f5, 0f47CE4780;
	mov.u32 	%r94, %r98;
	mov.f32 	%f59, %f60;
	@%p4 bra 	$L__BB0_10;
	setp.neu.f32 	%p5, %f5, 0f7F800000;
	@%p5 bra 	$L__BB0_5;
	mov.f32 	%f24, 0f00000000;
	mul.rn.f32 	%f59, %f3, %f24;
	mov.b32 	%r94, 0;
	bra.uni 	$L__BB0_10;
$L__BB0_5:
	mov.b32 	%r6, %f3;
	mov.b64 	%rd47, 0;
	mov.b32 	%r91, 0;
	mov.u64 	%rd45, __cudart_i2opi_f;
	mov.u64 	%rd46, %rd2;
$L__BB0_6:
	.pragma "nounroll";
	ld.global.nc.u32 	%r44, [%rd45];
	shl.b32 	%r45, %r6, 8;
	or.b32  	%r46, %r45, -2147483648;
	mad.wide.u32 	%rd20, %r44, %r46, %rd47;
	shr.u64 	%rd47, %rd20, 32;
	st.local.u32 	[%rd46], %rd20;
	add.s32 	%r91, %r91, 1;
	add.s64 	%rd46, %rd46, 4;
	add.s64 	%rd45, %rd45, 4;
	setp.ne.s32 	%p6, %r91, 6;
	@%p6 bra 	$L__BB0_6;
	shr.u32 	%r47, %r6, 23;
	st.local.u32 	[%rd2+24], %rd47;
	and.b32  	%r9, %r47, 31;
	and.b32  	%r48, %r47, 224;
	add.s32 	%r49, %r48, -128;
	shr.u32 	%r50, %r49, 5;
	mul.wide.u32 	%rd21, %r50, 4;
	sub.s64 	%rd10, %rd2, %rd21;
	ld.local.u32 	%r92, [%rd10+24];
	ld.local.u32 	%r93, [%rd10+20];
	setp.eq.s32 	%p7, %r9, 0;
	@%p7 bra 	$L__BB0_9;
	shf.l.wrap.b32 	%r92, %r93, %r92, %r9;
	ld.local.u32 	%r51, [%rd10+16];
	shf.l.wrap.b32 	%r93, %r51, %r93, %r9;
$L__BB0_9:
	shr.u32 	%r52, %r92, 30;
	shf.l.wrap.b32 	%r53, %r93, %r92, 2;
	shl.b32 	%r54, %r93, 2;
	shr.u32 	%r55, %r53, 31;
	add.s32 	%r56, %r55, %r52;
	neg.s32 	%r57, %r56;
	setp.lt.s32 	%p8, %r6, 0;
	selp.b32 	%r94, %r57, %r56, %p8;
	xor.b32  	%r58, %r53, %r6;
	shr.s32 	%r59, %r53, 31;
	xor.b32  	%r60, %r59, %r53;
	xor.b32  	%r61, %r59, %r54;
	cvt.u64.u32 	%rd22, %r60;
	shl.b64 	%rd23, %rd22, 32;
	cvt.u64.u32 	%rd24, %r61;
	or.b64  	%rd25, %rd23, %rd24;
	cvt.rn.f64.s64 	%fd7, %rd25;
	mul.f64 	%fd8, %fd7, 0d3BF921FB54442D19;
	cvt.rn.f32.f64 	%f22, %fd8;
	neg.f32 	%f23, %f22;
	setp.lt.s32 	%p9, %r58, 0;
	selp.f32 	%f59, %f23, %f22, %p9;
$L__BB0_10:
	setp.ltu.f32 	%p10, %f5, 0f47CE4780;
	add.s32 	%r63, %r94, 1;
	mul.rn.f32 	%f26, %f59, %f59;
	and.b32  	%r64, %r94, 1;
	setp.eq.b32 	%p11, %r64, 1;
	selp.f32 	%f27, %f59, 0f3F800000, %p11;
	fma.rn.f32 	%f28, %f26, %f27, 0f00000000;
	fma.rn.f32 	%f29, %f26, 0f37CBAC00, 0fBAB607ED;
	selp.f32 	%f30, 0fB94D4153, %f29, %p11;
	selp.f32 	%f31, 0f3C0885E4, 0f3D2AAABB, %p11;
	fma.rn.f32 	%f32, %f30, %f26, %f31;
	selp.f32 	%f33, 0fBE2AAAA8, 0fBEFFFFFF, %p11;
	fma.rn.f32 	%f34, %f32, %f26, %f33;
	fma.rn.f32 	%f35, %f34, %f28, %f27;
	and.b32  	%r65, %r63, 2;
	setp.eq.s32 	%p12, %r65, 0;
	mov.f32 	%f36, 0f00000000;
	sub.f32 	%f37, %f36, %f35;
	selp.f32 	%f25, %f35, %f37, %p12;
	// begin inline asm
	{  cvt.rn.bf16.f32 %rs2, %f25;}

	// end inline asm
	@%p10 bra 	$L__BB0_18;
	setp.neu.f32 	%p13, %f5, 0f7F800000;
	@%p13 bra 	$L__BB0_13;
	mov.f32 	%f40, 0f00000000;
	mul.rn.f32 	%f60, %f3, %f40;
	mov.b32 	%r98, 0;
	bra.uni 	$L__BB0_18;
$L__BB0_13:
	mov.b32 	%r18, %f3;
	shl.b32 	%r67, %r18, 8;
	or.b32  	%r19, %r67, -2147483648;
	mov.b64 	%rd48, 0;
	mov.b32 	%r95, 0;
$L__BB0_14:
	.pragma "nounroll";
	mul.wide.u32 	%rd27, %r95, 4;
	add.s64 	%rd29, %rd28, %rd27;
	ld.global.nc.u32 	%r68, [%rd29];
	mad.wide.u32 	%rd30, %r68, %r19, %rd48;
	shr.u64 	%rd48, %rd30, 32;
	add.s64 	%rd31, %rd1, %rd27;
	st.local.u32 	[%rd31], %rd30;
	add.s32 	%r95, %r95, 1;
	setp.ne.s32 	%p14, %r95, 6;
	@%p14 bra 	$L__BB0_14;
	shr.u32 	%r69, %r18, 23;
	st.local.u32 	[%rd1+24], %rd48;
	and.b32  	%r22, %r69, 31;
	and.b32  	%r70, %r69, 224;
	add.s32 	%r71, %r70, -128;
	shr.u32 	%r72, %r71, 5;
	mul.wide.u32 	%rd32, %r72, 4;
	sub.s64 	%rd13, %rd1, %rd32;
	ld.local.u32 	%r96, [%rd13+24];
	ld.local.u32 	%r97, [%rd13+20];
	setp.eq.s32 	%p15, %r22, 0;
	@%p15 bra 	$L__BB0_17;
	shf.l.wrap.b32 	%r96, %r97, %r96, %r22;
	ld.local.u32 	%r73, [%rd13+16];
	shf.l.wrap.b32 	%r97, %r73, %r97, %r22;
$L__BB0_17:
	shr.u32 	%r74, %r96, 30;
	shf.l.wrap.b32 	%r75, %r97, %r96, 2;
	shl.b32 	%r76, %r97, 2;
	shr.u32 	%r77, %r75, 31;
	add.s32 	%r78, %r77, %r74;
	neg.s32 	%r79, %r78;
	setp.lt.s32 	%p16, %r18, 0;
	selp.b32 	%r98, %r79, %r78, %p16;
	xor.b32  	%r80, %r75, %r18;
	shr.s32 	%r81, %r75, 31;
	xor.b32  	%r82, %r81, %r75;
	xor.b32  	%r83, %r81, %r76;
	cvt.u64.u32 	%rd33, %r82;
	shl.b64 	%rd34, %rd33, 32;
	cvt.u64.u32 	%rd35, %r83;
	or.b64  	%rd36, %rd34, %rd35;
	cvt.rn.f64.s64 	%fd9, %rd36;
	mul.f64 	%fd10, %fd9, 0d3BF921FB54442D19;
	cvt.rn.f32.f64 	%f38, %fd10;
	neg.f32 	%f39, %f38;
	setp.lt.s32 	%p17, %r80, 0;
	selp.f32 	%f60, %f39, %f38, %p17;
$L__BB0_18:
	mul.rn.f32 	%f45, %f60, %f60;
	and.b32  	%r85, %r98, 1;
	setp.eq.b32 	%p18, %r85, 1;
	selp.f32 	%f46, 0f3F800000, %f60, %p18;
	fma.rn.f32 	%f47, %f45, %f46, 0f00000000;
	fma.rn.f32 	%f48, %f45, 0f37CBAC00, 0fBAB607ED;
	selp.f32 	%f49, %f48, 0fB94D4153, %p18;
	selp.f32 	%f50, 0f3D2AAABB, 0f3C0885E4, %p18;
	fma.rn.f32 	%f51, %f49, %f45, %f50;
	selp.f32 	%f52, 0fBEFFFFFF, 0fBE2AAAA8, %p18;
	fma.rn.f32 	%f53, %f51, %f45, %f52;
	fma.rn.f32 	%f54, %f53, %f47, %f46;
	and.b32  	%r86, %r98, 2;
	setp.eq.s32 	%p19, %r86, 0;
	mov.f32 	%f55, 0f00000000;
	sub.f32 	%f56, %f55, %f54;
	selp.f32 	%f41, %f54, %f56, %p19;
	// begin inline asm
	{  cvt.rn.bf16.f32 %rs3, %f41;}

	// end inline asm
	add.s32 	%r87, %r90, %r3;
	mul.wide.s32 	%rd37, %r87, 4;
	add.s64 	%rd38, %rd3, %rd37;
	ld.global.f32 	%f42, [%rd38];
	// begin inline asm
	{  cvt.rn.bf16.f32 %rs4, %f42;}

	// end inline asm
	// begin inline asm
	{ mul.bf16 %rs5,%rs2,%rs4; }

	// end inline asm
	// begin inline asm
	{ mul.bf16 %rs8,%rs3,%rs4; }

	// end inline asm
	// begin inline asm
	{ sub.bf16 %rs11,%rs5,%rs8; }

	// end inline asm
	// begin inline asm
	{ add.bf16 %rs14,%rs5,%rs8; }

	// end inline asm
	// begin inline asm
	{ cvt.f32.bf16 %f43, %rs11;}

	// end inline asm
	add.f32 	%f58, %f58, %f43;
	// begin inline asm
	{ cvt.f32.bf16 %f44, %rs14;}

	// end inline asm
	add.f32 	%f57, %f57, %f44;
	add.s32 	%r90, %r90, 1;
	setp.ne.s32 	%p20, %r90, %r34;
	@%p20 bra 	$L__BB0_2;
	ld.param.u64 	%rd44, [_Z15dft_kernel_bf16PKfPfii_param_1];
	add.s32 	%r88, %r3, %r41;
	cvta.to.global.u64 	%rd39, %rd44;
	mul.wide.s32 	%rd40, %r88, 4;
	add.s64 	%rd41, %rd39, %rd40;
	st.global.f32 	[%rd41], %f58;
	mul.lo.s32 	%r89, %r34, %r32;
	mul.wide.s32 	%rd42, %r89, 4;
	add.s64 	%rd43, %rd41, %rd42;
	st.global.f32 	[%rd43], %f57;
$L__BB0_20:
	ret;

}


// ===== COMPILED SASS (sm_100) =====

	.target	sm_100

	.elftype	@"ET_EXEC"


//--------------------- .note.nv.tkinfo           --------------------------
	.section	.note.nv.tkinfo,"",@"SHT_NOTE"
	.sectionflags	@"SHF_NOTE_NV_TKINFO"
	.tkinfo
        /*0018*/ 	.word	0x00000002
        /*0030*/ 	.string	""
        /*0030*/ 	.string	"ptxas"
        /*0030*/ 	.string	"Cuda compilation tools, release 13.0, V13.0.88"
        /*0030*/ 	.string	"Build cuda_13.0.r13.0/compiler.36424714_0"
        /*0030*/ 	.string	"-arch sm_100 -m 64 "



//--------------------- .note.nv.cuinfo           --------------------------
	.section	.note.nv.cuinfo,"",@"SHT_NOTE"
	.sectionflags	@"SHF_NOTE_NV_CUINFO"
        /*0018*/ 	.short	0x0002
        /*001a*/ 	.short	0x0064
        /*001c*/ 	.short	0x0082
	.zero		2


//--------------------- .nv.info                  --------------------------
	.section	.nv.info,"",@"SHT_CUDA_INFO"
	.align	4


	//----- nvinfo : EIATTR_REGCOUNT
	.align		4
        /*0000*/ 	.byte	0x04, 0x2f
        /*0002*/ 	.short	(.L_2 - .L_1)
	.align		4
.L_1:
        /*0004*/ 	.word	index@(_Z15dft_kernel_bf16PKfPfii)
        /*0008*/ 	.word	0x0000001c


	//----- nvinfo : EIATTR_FRAME_SIZE
	.align		4
.L_2:
        /*000c*/ 	.byte	0x04, 0x11
        /*000e*/ 	.short	(.L_4 - .L_3)
	.align		4
.L_3:
        /*0010*/ 	.word	index@($__internal_0_$__cuda_sm20_div_rn_f64_full)
        /*0014*/ 	.word	0x00000020


	//----- nvinfo : EIATTR_FRAME_SIZE
	.align		4
.L_4:
        /*0018*/ 	.byte	0x04, 0x11
        /*001a*/ 	.short	(.L_6 - .L_5)
	.align		4
.L_5:
        /*001c*/ 	.word	index@(_Z15dft_kernel_bf16PKfPfii)
        /*0020*/ 	.word	0x00000020


	//----- nvinfo : EIATTR_MIN_STACK_SIZE
	.align		4
.L_6:
        /*0024*/ 	.byte	0x04, 0x12
        /*0026*/ 	.short	(.L_8 - .L_7)
	.align		4
.L_7:
        /*0028*/ 	.word	index@(_Z15dft_kernel_bf16PKfPfii)
        /*002c*/ 	.word	0x00000020
.L_8:


//--------------------- .nv.compat                --------------------------
	.section	.nv.compat,"",@"SHT_CUDA_COMPAT_INFO"
	.align	4
        /*0000*/ 	.byte	0x02, 0x09, 0x00, 0x00, 0x02, 0x02, 0x01, 0x00, 0x02, 0x05, 0x05, 0x00, 0x03, 0x07, 0x01, 0x01
        /*0010*/ 	.byte	0x02, 0x03, 0x00, 0x00, 0x02, 0x06, 0x01, 0x00, 0x04, 0x0b, 0x08, 0x00, 0x01, 0x00, 0x00, 0x00
        /*0020*/ 	.byte	0x00, 0x00, 0x00, 0x00


//--------------------- .nv.info._Z15dft_kernel_bf16PKfPfii --------------------------
	.section	.nv.info._Z15dft_kernel_bf16PKfPfii,"",@"SHT_CUDA_INFO"
	.sectionflags	@""
	.align	4


	//----- nvinfo : EIATTR_CUDA_API_VERSION
	.align		4
        /*0000*/ 	.byte	0x04, 0x37
        /*0002*/ 	.short	(.L_10 - .L_9)
.L_9:
        /*0004*/ 	.word	0x00000082


	//----- nvinfo : EIATTR_KPARAM_INFO
	.align		4
.L_10:
        /*0008*/ 	.byte	0x04, 0x17
        /*000a*/ 	.short	(.L_12 - .L_11)
.L_11:
        /*000c*/ 	.word	0x00000000
        /*0010*/ 	.short	0x0003
        /*0012*/ 	.short	0x0014
        /*0014*/ 	.byte	0x00, 0xf0, 0x11, 0x00


	//----- nvinfo : EIATTR_KPARAM_INFO
	.align		4
.L_12:
        /*0018*/ 	.byte	0x04, 0x17
        /*001a*/ 	.short	(.L_14 - .L_13)
.L_13:
        /*001c*/ 	.word	0x00000000
        /*0020*/ 	.short	0x0002
        /*0022*/ 	.short	0x0010
        /*0024*/ 	.byte	0x00, 0xf0, 0x11, 0x00


	//----- nvinfo : EIATTR_KPARAM_INFO
	.align		4
.L_14:
        /*0028*/ 	.byte	0x04, 0x17
        /*002a*/ 	.short	(.L_16 - .L_15)
.L_15:
        /*002c*/ 	.word	0x00000000
        /*0030*/ 	.short	0x0001
        /*0032*/ 	.short	0x0008
        /*0034*/ 	.byte	0x00, 0xf5, 0x21, 0x00


	//----- nvinfo : EIATTR_KPARAM_INFO
	.align		4
.L_16:
        /*0038*/ 	.byte	0x04, 0x17
        /*003a*/ 	.short	(.L_18 - .L_17)
.L_17:
        /*003c*/ 	.word	0x00000000
        /*0040*/ 	.short	0x0000
        /*0042*/ 	.short	0x0000
        /*0044*/ 	.byte	0x00, 0xf5, 0x21, 0x00


	//----- nvinfo : EIATTR_SPARSE_MMA_MASK
	.align		4
.L_18:
        /*0048*/ 	.byte	0x03, 0x50
        /*004a*/ 	.short	0x0000


	//----- nvinfo : EIATTR_MAXREG_COUNT
	.align		4
        /*004c*/ 	.byte	0x03, 0x1b
        /*004e*/ 	.short	0x00ff


	//----- nvinfo : EIATTR_MERCURY_ISA_VERSION
	.align		4
        /*0050*/ 	.byte	0x03, 0x5f
        /*0052*/ 	.short	0x0101


	//----- nvinfo : EIATTR_VRC_CTA_INIT_COUNT
	.align		4
        /*0054*/ 	.byte	0x02, 0x4a
	.zero		1
	.zero		1


	//----- nvinfo : EIATTR_EXIT_INSTR_OFFSETS
	.align		4
        /*0058*/ 	.byte	0x04, 0x1c
        /*005a*/ 	.short	(.L_20 - .L_19)


	//   ....[0]....
.L_19:
        /*005c*/ 	.word	0x000000d0


	//   ....[1]....
        /*0060*/ 	.word	0x00000e50


	//----- nvinfo : EIATTR_CRS_STACK_SIZE
	.align		4
.L_20:
        /*0064*/ 	.byte	0x04, 0x1e
        /*0066*/ 	.short	(.L_22 - .L_21)
.L_21:
        /*0068*/ 	.word	0x00000000


	//----- nvinfo : EIATTR_CBANK_PARAM_SIZE
	.align		4
.L_22:
        /*006c*/ 	.byte	0x03, 0x19
        /*006e*/ 	.short	0x0018


	//----- nvinfo : EIATTR_PARAM_CBANK
	.align		4
        /*0070*/ 	.byte	0x04, 0x0a
        /*0072*/ 	.short	(.L_24 - .L_23)
	.align		4
.L_23:
        /*0074*/ 	.word	index@(.nv.constant0._Z15dft_kernel_bf16PKfPfii)
        /*0078*/ 	.short	0x0380
        /*007a*/ 	.short	0x0018


	//----- nvinfo : EIATTR_SW_WAR
	.align		4
.L_24:
        /*007c*/ 	.byte	0x04, 0x36
        /*007e*/ 	.short	(.L_26 - .L_25)
.L_25:
        /*0080*/ 	.word	0x00000008
.L_26:


//--------------------- .nv.callgraph             --------------------------
	.section	.nv.callgraph,"",@"SHT_CUDA_CALLGRAPH"
	.align	4
	.sectionentsize	8
	.align		4
        /*0000*/ 	.word	0x00000000
	.align		4
        /*0004*/ 	.word	0xffffffff
	.align		4
        /*0008*/ 	.word	0x00000000
	.align		4
        /*000c*/ 	.word	0xfffffffe
	.align		4
        /*0010*/ 	.word	0x00000000
	.align		4
        /*0014*/ 	.word	0xfffffffd
	.align		4
        /*0018*/ 	.word	0x00000000
	.align		4
        /*001c*/ 	.word	0xfffffffc


//--------------------- .nv.constant4             --------------------------
	.section	.nv.constant4,"a",@progbits
	.align	8
	.align		8
.nv.constant4:
        /*0000*/ 	.dword	__cudart_i2opi_f


//--------------------- .text._Z15dft_kernel_bf16PKfPfii --------------------------
	.section	.text._Z15dft_kernel_bf16PKfPfii,"ax",@progbits
	.align	128
        .global         _Z15dft_kernel_bf16PKfPfii
        .type           _Z15dft_kernel_bf16PKfPfii,@function
        .size           _Z15dft_kernel_bf16PKfPfii,(.L_x_15 - _Z15dft_kernel_bf16PKfPfii)
        .other          _Z15dft_kernel_bf16PKfPfii,@"STO_CUDA_ENTRY STV_DEFAULT"
_Z15dft_kernel_bf16PKfPfii:
.text._Z15dft_kernel_bf16PKfPfii:
[----:B------:R-:W0:Y:S01]  /*0000*/  LDC R1, c[0x0][0x37c] ;  /* 0x0000df00ff017b82 */ /* 0x000e220000000800 */
[----:B------:R-:W1:Y:S07]  /*0010*/  S2R R5, SR_TID.Y ;  /* 0x0000000000057919 */ /* 0x000e6e0000002200 */
[----:B------:R-:W2:Y:S01]  /*0020*/  LDC R3, c[0x0][0x360] ;  /* 0x0000d800ff037b82 */ /* 0x000ea20000000800 */
[----:B------:R-:W3:Y:S01]  /*0030*/  LDCU.64 UR6, c[0x0][0x390] ;  /* 0x00007200ff0677ac */ /* 0x000ee20008000a00 */
[----:B0-----:R-:W-:Y:S01]  /*0040*/  VIADD R1, R1, 0xffffffe0 ;  /* 0xffffffe001017836 */ /* 0x001fe20000000000 */
[----:B------:R-:W2:Y:S05]  /*0050*/  S2R R0, SR_TID.X ;  /* 0x0000000000007919 */ /* 0x000eaa0000002100 */
[----:B------:R-:W1:Y:S08]  /*0060*/  S2UR UR5, SR_CTAID.Y ;  /* 0x00000000000579c3 */ /* 0x000e700000002600 */
[----:B------:R-:W1:Y:S08]  /*0070*/  LDC R2, c[0x0][0x364] ;  /* 0x0000d900ff027b82 */ /* 0x000e700000000800 */
[----:B------:R-:W2:Y:S01]  /*0080*/  S2UR UR4, SR_CTAID.X ;  /* 0x00000000000479c3 */ /* 0x000ea20000002500 */
[----:B-1----:R-:W-:-:S05]  /*0090*/  IMAD R2, R2, UR5, R5 ;  /* 0x0000000502027c24 */ /* 0x002fca000f8e0205 */
[----:B---3--:R-:W-:Y:S01]  /*00a0*/  ISETP.GE.AND P0, PT, R2, UR7, PT ;  /* 0x0000000702007c0c */ /* 0x008fe2000bf06270 */
[----:B--2---:R-:W-:-:S05]  /*00b0*/  IMAD R3, R3, UR4, R0 ;  /* 0x0000000403037c24 */ /* 0x004fca000f8e0200 */
[----:B------:R-:W-:-:S13]  /*00c0*/  ISETP.GE.OR P0, PT, R3, UR6, P0 ;  /* 0x0000000603007c0c */ /* 0x000fda0008706670 */
[----:B------:R-:W-:Y:S05]  /*00d0*/  @P0 EXIT ;  /* 0x000000000000094d */ /* 0x000fea0003800000 */
[----:B------:R-:W-:Y:S01]  /*00e0*/  I2FP.F32.U32 R22, UR7 ;  /* 0x0000000700167c45 */ /* 0x000fe20008201000 */
[----:B------:R-:W-:Y:S01]  /*00f0*/  UMOV UR4, 0x54442d18 ;  /* 0x54442d1800047882 */ /* 0x000fe20000000000 */
[----:B------:R-:W-:Y:S01]  /*0100*/  I2FP.F32.U32 R0, R2 ;  /* 0x0000000200007245 */ /* 0x000fe20000201000 */
[----:B------:R-:W-:Y:S01]  /*0110*/  UMOV UR5, 0x401921fb ;  /* 0x401921fb00057882 */ /* 0x000fe20000000000 */
[----:B------:R-:W-:Y:S01]  /*0120*/  CS2R R4, SRZ ;  /* 0x0000000000047805 */ /* 0x000fe2000001ff00 */
[----:B------:R-:W0:Y:S01]  /*0130*/  LDCU.64 UR8, c[0x0][0x358] ;  /* 0x00006b00ff0877ac */ /* 0x000e220008000a00 */
[----:B------:R-:W1:Y:S08]  /*0140*/  F2F.F64.F32 R8, R0 ;  /* 0x0000000000087310 */ /* 0x000e700000201800 */
[----:B------:R-:W2:Y:S01]  /*0150*/  F2F.F64.F32 R22, R22 ;  /* 0x0000001600167310 */ /* 0x000ea20000201800 */
[----:B-1----:R-:W-:Y:S01]  /*0160*/  DMUL R8, R8, -UR4 ;  /* 0x8000000408087c28 */ /* 0x002fe20008000000 */
[----:B------:R-:W-:-:S10]  /*0170*/  UMOV UR4, URZ ;  /* 0x000000ff00047c82 */ /* 0x000fd40008000000 */
.L_x_8:
[----:B--2---:R-:W1:Y:S01]  /*0180*/  MUFU.RCP64H R7, R23 ;  /* 0x0000001700077308 */ /* 0x004e620000001800 */
[----:B------:R-:W-:Y:S01]  /*0190*/  IMAD.MOV.U32 R6, RZ, RZ, 0x1 ;  /* 0x00000001ff067424 */ /* 0x000fe200078e00ff */
[----:B------:R-:W-:Y:S01]  /*01a0*/  I2FP.F32.U32 R0, UR4 ;  /* 0x0000000400007c45 */ /* 0x000fe20008201000 */
[----:B------:R-:W-:Y:S05]  /*01b0*/  BSSY.RECONVERGENT B0, `(.L_x_0) ;  /* 0x0000013000007945 */ /* 0x000fea0003800200 */
[----:B------:R-:W2:Y:S01]  /*01c0*/  F2F.F64.F32 R12, R0 ;  /* 0x00000000000c7310 */ /* 0x000ea20000201800 */
[----:B-1----:R-:W-:Y:S02]  /*01d0*/  DFMA R10, -R22, R6, 1 ;  /* 0x3ff00000160a742b */ /* 0x002fe40000000106 */
[----:B--2---:R-:W-:-:S06]  /*01e0*/  DMUL R12, R8, R12 ;  /* 0x0000000c080c7228 */ /* 0x004fcc0000000000 */
[----:B------:R-:W-:-:S08]  /*01f0*/  DFMA R10, R10, R10, R10 ;  /* 0x0000000a0a0a722b */ /* 0x000fd0000000000a */
[----:B------:R-:W-:Y:S01]  /*0200*/  DFMA R10, R6, R10, R6 ;  /* 0x0000000a060a722b */ /* 0x000fe20000000006 */
[----:B------:R-:W-:-:S07]  /*0210*/  FSETP.GEU.AND P1, PT, |R13|, 6.5827683646048100446e-37, PT ;  /* 0x036000000d00780b */ /* 0x000fce0003f2e200 */
[----:B------:R-:W-:-:S08]  /*0220*/  DFMA R6, -R22, R10, 1 ;  /* 0x3ff000001606742b */ /* 0x000fd0000000010a */
[----:B------:R-:W-:-:S08]  /*0230*/  DFMA R6, R10, R6, R10 ;  /* 0x000000060a06722b */ /* 0x000fd0000000000a */
[----:B------:R-:W-:-:S08]  /*0240*/  DMUL R10, R12, R6 ;  /* 0x000000060c0a7228 */ /* 0x000fd00000000000 */
[----:B------:R-:W-:-:S08]  /*0250*/  DFMA R14, -R22, R10, R12 ;  /* 0x0000000a160e722b */ /* 0x000fd0000000010c */
[----:B------:R-:W-:-:S10]  /*0260*/  DFMA R6, R6, R14, R10 ;  /* 0x0000000e0606722b */ /* 0x000fd4000000000a */
[----:B------:R-:W-:-:S05]  /*0270*/  FFMA R10, RZ, R23, R7 ;  /* 0x00000017ff0a7223 */ /* 0x000fca0000000007 */
[----:B------:R-:W-:-:S13]  /*0280*/  FSETP.GT.AND P0, PT, |R10|, 1.469367938527859385e-39, PT ;  /* 0x001000000a00780b */ /* 0x000fda0003f04200 */
[----:B------:R-:W-:Y:S05]  /*0290*/  @P0 BRA P1, `(.L_x_1) ;  /* 0x0000000000100947 */ /* 0x000fea0000800000 */
[----:B------:R-:W-:-:S07]  /*02a0*/  MOV R0, 0x2c0 ;  /* 0x000002c000007802 */ /* 0x000fce0000000f00 */
[----:B0-----:R-:W-:Y:S05]  /*02b0*/  CALL.REL.NOINC `($__internal_0_$__cuda_sm20_div_rn_f64_full) ;  /* 0x0000000800e87944 */ /* 0x001fea0003c00000 */
[----:B------:R-:W-:Y:S02]  /*02c0*/  IMAD.MOV.U32 R6, RZ, RZ, R10 ;  /* 0x000000ffff067224 */ /* 0x000fe400078e000a */
[----:B------:R-:W-:-:S07]  /*02d0*/  IMAD.MOV.U32 R7, RZ, RZ, R11 ;  /* 0x000000ffff077224 */ /* 0x000fce00078e000b */
.L_x_1:
[----:B0-----:R-:W-:Y:S05]  /*02e0*/  BSYNC.RECONVERGENT B0 ;  /* 0x0000000000007941 */ /* 0x001fea0003800200 */
.L_x_0:
[----:B------:R-:W0:Y:S01]  /*02f0*/  F2F.F32.F64 R13, R6 ;  /* 0x00000006000d7310 */ /* 0x000e220000301000 */
[----:B------:R-:W-:Y:S01]  /*0300*/  BSSY.RECONVERGENT B0, `(.L_x_2) ;  /* 0x0000042000007945 */ /* 0x000fe20003800200 */
[C---:B0-----:R-:W-:Y:S01]  /*0310*/  FMUL R0, R13.reuse, 0.63661974668502807617 ;  /* 0x3f22f9830d007820 */ /* 0x041fe20000400000 */
[----:B------:R-:W-:-:S05]  /*0320*/  FSETP.GE.AND P0, PT, |R13|, 105615, PT ;  /* 0x47ce47800d00780b */ /* 0x000fca0003f06200 */
[----:B------:R-:W0:Y:S02]  /*0330*/  F2I.NTZ R0, R0 ;  /* 0x0000000000007305 */ /* 0x000e240000203100 */
[----:B0-----:R-:W-:Y:S01]  /*0340*/  I2FP.F32.S32 R10, R0 ;  /* 0x00000000000a7245 */ /* 0x001fe20000201400 */
[----:B------:R-:W-:-:S04]  /*0350*/  IMAD.MOV.U32 R18, RZ, RZ, R0 ;  /* 0x000000ffff127224 */ /* 0x000fc800078e0000 */
[----:B------:R-:W-:-:S04]  /*0360*/  FFMA R11, R10, -1.5707962512969970703, R13 ;  /* 0xbfc90fda0a0b7823 */ /* 0x000fc8000000000d */
[----:B------:R-:W-:-:S04]  /*0370*/  FFMA R11, R10, -7.5497894158615963534e-08, R11 ;  /* 0xb3a221680a0b7823 */ /* 0x000fc8000000000b */
[----:B------:R-:W-:-:S04]  /*0380*/  FFMA R11, R10, -5.3903029534742383927e-15, R11 ;  /* 0xa7c234c50a0b7823 */ /* 0x000fc8000000000b */
[----:B------:R-:W-:Y:S01]  /*0390*/  IMAD.MOV.U32 R10, RZ, RZ, R11 ;  /* 0x000000ffff0a7224 */ /* 0x000fe200078e000b */
[----:B------:R-:W-:Y:S06]  /*03a0*/  @!P0 BRA `(.L_x_3) ;  /* 0x0000000000dc8947 */ /* 0x000fec0003800000 */
[----:B------:R-:W-:-:S13]  /*03b0*/  FSETP.NEU.AND P0, PT, |R13|, +INF , PT ;  /* 0x7f8000000d00780b */ /* 0x000fda0003f0d200 */
[----:B------:R-:W-:Y:S01]  /*03c0*/  @!P0 FMUL R10, RZ, R13 ;  /* 0x0000000dff0a8220 */ /* 0x000fe20000400000 */
[----:B------:R-:W-:Y:S01]  /*03d0*/  @!P0 IMAD.MOV.U32 R0, RZ, RZ, RZ ;  /* 0x000000ffff008224 */ /* 0x000fe200078e00ff */
[----:B------:R-:W-:Y:S06]  /*03e0*/  @!P0 BRA `(.L_x_3) ;  /* 0x0000000000cc8947 */ /* 0x000fec0003800000 */
[----:B------:R-:W-:Y:S01]  /*03f0*/  IMAD.SHL.U32 R6, R13, 0x100, RZ ;  /* 0x000001000d067824 */ /* 0x000fe200078e00ff */
[----:B------:R-:W0:Y:S01]  /*0400*/  LDCU.64 UR10, c[0x4][URZ] ;  /* 0x01000000ff0a77ac */ /* 0x000e220008000a00 */
[----:B------:R-:W-:Y:S02]  /*0410*/  IMAD.MOV.U32 R12, RZ, RZ, RZ ;  /* 0x000000ffff0c7224 */ /* 0x000fe400078e00ff */
[----:B------:R-:W-:Y:S01]  /*0420*/  IMAD.MOV.U32 R0, RZ, RZ, R1 ;  /* 0x000000ffff007224 */ /* 0x000fe200078e0001 */
[----:B------:R-:W-:Y:S01]  /*0430*/  LOP3.LUT R19, R6, 0x80000000, RZ, 0xfc, !PT ;  /* 0x8000000006137812 */ /* 0x000fe200078efcff */
[----:B------:R-:W-:Y:S01]  /*0440*/  UMOV UR6, URZ ;  /* 0x000000ff00067c82 */ /* 0x000fe20008000000 */
[----:B------:R-:W-:-:S05]  /*0450*/  UMOV UR5, URZ ;  /* 0x000000ff00057c82 */ /* 0x000fca0008000000 */
.L_x_4:
[----:B0-----:R-:W-:Y:S02]  /*0460*/  IMAD.U32 R14, RZ, RZ, UR10 ;  /* 0x0000000aff0e7e24 */ /* 0x001fe4000f8e00ff */
[----:B------:R-:W-:-:S05]  /*0470*/  IMAD.U32 R15, RZ, RZ, UR11 ;  /* 0x0000000bff0f7e24 */ /* 0x000fca000f8e00ff */
[----:B------:R-:W2:Y:S01]  /*0480*/  LDG.E.CONSTANT R6, desc[UR8][R14.64] ;  /* 0x000000080e067981 */ /* 0x000ea2000c1e9900 */
[----:B------:R-:W-:Y:S02]  /*0490*/  UIADD3 UR10, UP0, UPT, UR10, 0x4, URZ ;  /* 0x000000040a0a7890 */ /* 0x000fe4000ff1e0ff */
[----:B------:R-:W-:Y:S02]  /*04a0*/  UIADD3 UR5, UPT, UPT, UR5, 0x1, URZ ;  /* 0x0000000105057890 */ /* 0x000fe4000fffe0ff */
[----:B------:R-:W-:Y:S02]  /*04b0*/  UIADD3.X UR11, UPT, UPT, URZ, UR11, URZ, UP0, !UPT ;  /* 0x0000000bff0b7290 */ /* 0x000fe400087fe4ff */
[----:B------:R-:W-:Y:S01]  /*04c0*/  UISETP.NE.AND UP0, UPT, UR5, 0x6, UPT ;  /* 0x000000060500788c */ /* 0x000fe2000bf05270 */
[----:B--2---:R-:W-:-:S03]  /*04d0*/  IMAD.WIDE.U32 R6, R6, R19, RZ ;  /* 0x0000001306067225 */ /* 0x004fc600078e00ff */
[----:B------:R-:W-:-:S04]  /*04e0*/  IADD3 R17, P0, PT, R6, R12, RZ ;  /* 0x0000000c06117210 */ /* 0x000fc80007f1e0ff */
[----:B------:R-:W-:Y:S01]  /*04f0*/  IADD3.X R12, PT, PT, R7, UR6, RZ, P0, !PT ;  /* 0x00000006070c7c10 */ /* 0x000fe200087fe4ff */
[----:B------:R0:W-:Y:S02]  /*0500*/  STL [R0], R17 ;  /* 0x0000001100007387 */ /* 0x0001e40000100800 */
[----:B0-----:R-:W-:Y:S01]  /*0510*/  VIADD R0, R0, 0x4 ;  /* 0x0000000400007836 */ /* 0x001fe20000000000 */
[----:B------:R-:W-:Y:S06]  /*0520*/  BRA.U UP0, `(.L_x_4) ;  /* 0xfffffffd00cc7547 */ /* 0x000fec000b83ffff */
[----:B------:R-:W-:Y:S01]  /*0530*/  SHF.R.U32.HI R10, RZ, 0x17, R13 ;  /* 0x00000017ff0a7819 */ /* 0x000fe2000001160d */
[----:B------:R0:W-:Y:S03]  /*0540*/  STL [R1+0x18], R12 ;  /* 0x0000180c01007387 */ /* 0x0001e60000100800 */
[C---:B------:R-:W-:Y:S02]  /*0550*/  LOP3.LUT R0, R10.reuse, 0xe0, RZ, 0xc0, !PT ;  /* 0x000000e00a007812 */ /* 0x040fe400078ec0ff */
[----:B------:R-:W-:-:S03]  /*0560*/  LOP3.LUT P0, RZ, R10, 0x1f, RZ, 0xc0, !PT ;  /* 0x0000001f0aff7812 */ /* 0x000fc6000780c0ff */
[----:B------:R-:W-:-:S05]  /*0570*/  VIADD R0, R0, 0xffffff80 ;  /* 0xffffff8000007836 */ /* 0x000fca0000000000 */
[----:B------:R-:W-:-:S05]  /*0580*/  SHF.R.U32.HI R0, RZ, 0x5, R0 ;  /* 0x00000005ff007819 */ /* 0x000fca0000011600 */
[----:B------:R-:W-:-:S05]  /*0590*/  IMAD R16, R0, -0x4, R1 ;  /* 0xfffffffc00107824 */ /* 0x000fca00078e0201 */
[----:B------:R-:W2:Y:S04]  /*05a0*/  LDL R0, [R16+0x18] ;  /* 0x0000180010007983 */ /* 0x000ea80000100800 */
[----:B------:R-:W2:Y:S04]  /*05b0*/  LDL R7, [R16+0x14] ;  /* 0x0000140010077983 */ /* 0x000ea80000100800 */
[----:B------:R-:W3:Y:S01]  /*05c0*/  @P0 LDL R6, [R16+0x10] ;  /* 0x0000100010060983 */ /* 0x000ee20000100800 */
[----:B------:R-:W-:Y:S01]  /*05d0*/  LOP3.LUT R10, R10, 0x1f, RZ, 0xc0, !PT ;  /* 0x0000001f0a0a7812 */ /* 0x000fe200078ec0ff */
[----:B------:R-:W-:Y:S01]  /*05e0*/  UMOV UR6, 0x54442d19 ;  /* 0x54442d1900067882 */ /* 0x000fe20000000000 */
[----:B------:R-:W-:-:S02]  /*05f0*/  UMOV UR7, 0x3bf921fb ;  /* 0x3bf921fb00077882 */ /* 0x000fc40000000000 */
[-C--:B--2---:R-:W-:Y:S02]  /*0600*/  @P0 SHF.L.W.U32.HI R0, R7, R10.reuse, R0 ;  /* 0x0000000a07000219 */ /* 0x084fe40000010e00 */
[----:B---3--:R-:W-:Y:S02]  /*0610*/  @P0 SHF.L.W.U32.HI R7, R6, R10, R7 ;  /* 0x0000000a06070219 */ /* 0x008fe40000010e07 */
[----:B------:R-:W-:Y:S02]  /*0620*/  ISETP.GE.AND P0, PT, R13, RZ, PT ;  /* 0x000000ff0d00720c */ /* 0x000fe40003f06270 */
[C---:B------:R-:W-:Y:S01]  /*0630*/  SHF.L.W.U32.HI R6, R7.reuse, 0x2, R0 ;  /* 0x0000000207067819 */ /* 0x040fe20000010e00 */
[----:B------:R-:W-:-:S03]  /*0640*/  IMAD.SHL.U32 R7, R7, 0x4, RZ ;  /* 0x0000000407077824 */ /* 0x000fc600078e00ff */
[----:B------:R-:W-:-:S04]  /*0650*/  SHF.R.S32.HI R10, RZ, 0x1f, R6 ;  /* 0x0000001fff0a7819 */ /* 0x000fc80000011406 */
[C---:B------:R-:W-:Y:S02]  /*0660*/  LOP3.LUT R14, R10.reuse, R7, RZ, 0x3c, !PT ;  /* 0x000000070a0e7212 */ /* 0x040fe400078e3cff */
[----:B------:R-:W-:Y:S02]  /*0670*/  LOP3.LUT R15, R10, R6, RZ, 0x3c, !PT ;  /* 0x000000060a0f7212 */ /* 0x000fe400078e3cff */
[----:B------:R-:W-:Y:S02]  /*0680*/  SHF.R.U32.HI R7, RZ, 0x1e, R0 ;  /* 0x0000001eff077819 */ /* 0x000fe40000011600 */
[C---:B------:R-:W-:Y:S02]  /*0690*/  LOP3.LUT R10, R6.reuse, R13, RZ, 0x3c, !PT ;  /* 0x0000000d060a7212 */ /* 0x040fe400078e3cff */
[----:B------:R-:W1:Y:S01]  /*06a0*/  I2F.F64.S64 R14, R14 ;  /* 0x0000000e000e7312 */ /* 0x000e620000301c00 */
[----:B------:R-:W-:Y:S02]  /*06b0*/  LEA.HI R0, R6, R7, RZ, 0x1 ;  /* 0x0000000706007211 */ /* 0x000fe400078f08ff */
[----:B------:R-:W-:-:S03]  /*06c0*/  ISETP.GE.AND P1, PT, R10, RZ, PT ;  /* 0x000000ff0a00720c */ /* 0x000fc60003f26270 */
[----:B------:R-:W-:-:S04]  /*06d0*/  IMAD.MOV R6, RZ, RZ, -R0 ;  /* 0x000000ffff067224 */ /* 0x000fc800078e0a00 */
[----:B------:R-:W-:Y:S01]  /*06e0*/  @!P0 IMAD.MOV.U32 R0, RZ, RZ, R6 ;  /* 0x000000ffff008224 */ /* 0x000fe200078e0006 */
[----:B-1----:R-:W-:-:S10]  /*06f0*/  DMUL R16, R14, UR6 ;  /* 0x000000060e107c28 */ /* 0x002fd40008000000 */
[----:B------:R-:W1:Y:S02]  /*0700*/  F2F.F32.F64 R16, R16 ;  /* 0x0000001000107310 */ /* 0x000e640000301000 */
[----:B01----:R-:W-:-:S07]  /*0710*/  FSEL R10, -R16, R16, !P1 ;  /* 0x00000010100a7208 */ /* 0x003fce0004800100 */
.L_x_3:
[----:B------:R-:W-:Y:S05]  /*0720*/  BSYNC.RECONVERGENT B0 ;  /* 0x0000000000007941 */ /* 0x000fea0003800200 */
.L_x_2:
[----:B------:R-:W-:Y:S02]  /*0730*/  IMAD.MOV.U32 R15, RZ, RZ, 0x37cbac00 ;  /* 0x37cbac00ff0f7424 */ /* 0x000fe400078e00ff */
[----:B------:R-:W-:Y:S01]  /*0740*/  FMUL R6, R10, R10 ;  /* 0x0000000a0a067220 */ /* 0x000fe20000400000 */
[----:B------:R-:W-:Y:S01]  /*0750*/  LOP3.LUT R12, R0, 0x1, RZ, 0xc0, !PT ;  /* 0x00000001000c7812 */ /* 0x000fe200078ec0ff */
[----:B------:R-:W-:Y:S01]  /*0760*/  IMAD.MOV.U32 R16, RZ, RZ, 0x3c0885e4 ;  /* 0x3c0885e4ff107424 */ /* 0x000fe200078e00ff */
[----:B------:R-:W-:Y:S01]  /*0770*/  BSSY.RECONVERGENT B0, `(.L_x_5) ;  /* 0x0000045000007945 */ /* 0x000fe20003800200 */
[----:B------:R-:W-:Y:S01]  /*0780*/  FFMA R7, R6, R15, -0.0013887860113754868507 ;  /* 0xbab607ed06077423 */ /* 0x000fe2000000000f */
[----:B------:R-:W-:Y:S01]  /*0790*/  ISETP.NE.U32.AND P0, PT, R12, 0x1, PT ;  /* 0x000000010c00780c */ /* 0x000fe20003f05070 */
[----:B------:R-:W-:Y:S02]  /*07a0*/  VIADD R0, R0, 0x1 ;  /* 0x0000000100007836 */ /* 0x000fe40000000000 */
[----:B------:R-:W-:Y:S01]  /*07b0*/  IMAD.MOV.U32 R17, RZ, RZ, 0x3e2aaaa8 ;  /* 0x3e2aaaa8ff117424 */ /* 0x000fe200078e00ff */
[----:B------:R-:W-:-:S02]  /*07c0*/  FSEL R7, R7, -0.00019574658654164522886, P0 ;  /* 0xb94d415307077808 */ /* 0x000fc40000000000 */
[----:B------:R-:W-:Y:S02]  /*07d0*/  FSEL R19, R16, 0.041666727513074874878, !P0 ;  /* 0x3d2aaabb10137808 */ /* 0x000fe40004000000 */
[----:B------:R-:W-:Y:S02]  /*07e0*/  LOP3.LUT P1, RZ, R0, 0x2, RZ, 0xc0, !PT ;  /* 0x0000000200ff7812 */ /* 0x000fe4000782c0ff */
[----:B------:R-:W-:Y:S01]  /*07f0*/  FSEL R0, R10, 1, !P0 ;  /* 0x3f8000000a007808 */ /* 0x000fe20004000000 */
[C---:B------:R-:W-:Y:S01]  /*0800*/  FFMA R19, R6.reuse, R7, R19 ;  /* 0x0000000706137223 */ /* 0x040fe20000000013 */
[----:B------:R-:W-:Y:S02]  /*0810*/  FSEL R10, -R17, -0.4999999701976776123, !P0 ;  /* 0xbeffffff110a7808 */ /* 0x000fe40004000100 */
[----:B------:R-:W-:Y:S01]  /*0820*/  FSETP.GE.AND P0, PT, |R13|, 105615, PT ;  /* 0x47ce47800d00780b */ /* 0x000fe20003f06200 */
[C---:B------:R-:W-:Y:S02]  /*0830*/  FFMA R7, R6.reuse, R0, RZ ;  /* 0x0000000006077223 */ /* 0x040fe400000000ff */
[----:B------:R-:W-:-:S04]  /*0840*/  FFMA R10, R6, R19, R10 ;  /* 0x00000013060a7223 */ /* 0x000fc8000000000a */
[----:B------:R-:W-:-:S04]  /*0850*/  FFMA R14, R7, R10, R0 ;  /* 0x0000000a070e7223 */ /* 0x000fc80000000000 */
[----:B------:R-:W-:-:S05]  /*0860*/  @P1 FADD R14, RZ, -R14 ;  /* 0x8000000eff0e1221 */ /* 0x000fca0000000000 */
[----:B------:R-:W-:Y:S01]  /*0870*/  F2FP.BF16.F32.PACK_AB R14, RZ, R14 ;  /* 0x0000000eff0e723e */ /* 0x000fe200000010ff */
[----:B------:R-:W-:Y:S06]  /*0880*/  @!P0 BRA `(.L_x_6) ;  /* 0x0000000000cc8947 */ /* 0x000fec0003800000 */
[----:B------:R-:W-:-:S13]  /*0890*/  FSETP.NEU.AND P0, PT, |R13|, +INF , PT ;  /* 0x7f8000000d00780b */ /* 0x000fda0003f0d200 */
[----:B------:R-:W-:Y:S01]  /*08a0*/  @!P0 FMUL R11, RZ, R13 ;  /* 0x0000000dff0b8220 */ /* 0x000fe20000400000 */
[----:B------:R-:W-:Y:S01]  /*08b0*/  @!P0 IMAD.MOV.U32 R18, RZ, RZ, RZ ;  /* 0x000000ffff128224 */ /* 0x000fe200078e00ff */
[----:B------:R-:W-:Y:S06]  /*08c0*/  @!P0 BRA `(.L_x_6) ;  /* 0x0000000000bc8947 */ /* 0x000fec0003800000 */
[----:B------:R-:W0:Y:S01]  /*08d0*/  LDC.64 R6, c[0x4][RZ] ;  /* 0x01000000ff067b82 */ /* 0x000e220000000a00 */
[----:B------:R-:W-:Y:S01]  /*08e0*/  IMAD.SHL.U32 R10, R13, 0x100, RZ ;  /* 0x000001000d0a7824 */ /* 0x000fe200078e00ff */
[----:B------:R-:W-:Y:S01]  /*08f0*/  UMOV UR5, URZ ;  /* 0x000000ff00057c82 */ /* 0x000fe20008000000 */
[----:B------:R-:W-:Y:S02]  /*0900*/  IMAD.MOV.U32 R0, RZ, RZ, RZ ;  /* 0x000000ffff007224 */ /* 0x000fe400078e00ff */
[----:B------:R-:W-:Y:S01]  /*0910*/  IMAD.MOV.U32 R12, RZ, RZ, RZ ;  /* 0x000000ffff0c7224 */ /* 0x000fe200078e00ff */
[----:B------:R-:W-:-:S07]  /*0920*/  LOP3.LUT R25, R10, 0x80000000, RZ, 0xfc, !PT ;  /* 0x800000000a197812 */ /* 0x000fce00078efcff */
.L_x_7:
[----:B0-----:R-:W-:-:S05]  /*0930*/  IMAD.WIDE.U32 R18, R12, 0x4, R6 ;  /* 0x000000040c127825 */ /* 0x001fca00078e0006 */
[----:B------:R-:W2:Y:S01]  /*0940*/  LDG.E.CONSTANT R10, desc[UR8][R18.64] ;  /* 0x00000008120a7981 */ /* 0x000ea2000c1e9900 */
[C---:B-1----:R-:W-:Y:S02]  /*0950*/  IMAD R20, R12.reuse, 0x4, R1 ;  /* 0x000000040c147824 */ /* 0x042fe400078e0201 */
[----:B------:R-:W-:-:S05]  /*0960*/  VIADD R12, R12, 0x1 ;  /* 0x000000010c0c7836 */ /* 0x000fca0000000000 */
[----:B------:R-:W-:Y:S01]  /*0970*/  ISETP.NE.AND P0, PT, R12, 0x6, PT ;  /* 0x000000060c00780c */ /* 0x000fe20003f05270 */
[----:B--2---:R-:W-:-:S03]  /*0980*/  IMAD.WIDE.U32 R10, R10, R25, RZ ;  /* 0x000000190a0a7225 */ /* 0x004fc600078e00ff */
[----:B------:R-:W-:-:S04]  /*0990*/  IADD3 R21, P1, PT, R10, R0, RZ ;  /* 0x000000000a157210 */ /* 0x000fc80007f3e0ff */
[----:B------:R-:W-:Y:S01]  /*09a0*/  IADD3.X R0, PT, PT, R11, UR5, RZ, P1, !PT ;  /* 0x000000050b007c10 */ /* 0x000fe20008ffe4ff */
[----:B------:R1:W-:Y:S04]  /*09b0*/  STL [R20], R21 ;  /* 0x0000001514007387 */ /* 0x0003e80000100800 */
[----:B------:R-:W-:Y:S05]  /*09c0*/  @P0 BRA `(.L_x_7) ;  /* 0xfffffffc00d80947 */ /* 0x000fea000383ffff */
        /* <DEDUP_REMOVED lines=12> */
[----:B------:R-:W-:Y:S01]  /*0a90*/  UMOV UR7, 0x3bf921fb ;  /* 0x3bf921fb00077882 */ /* 0x000fe20000000000 */
[----:B------:R-:W-:-:S02]  /*0aa0*/  ISETP.GE.AND P1, PT, R13, RZ, PT ;  /* 0x000000ff0d00720c */ /* 0x000fc40003f26270 */
[-C--:B--2---:R-:W-:Y:S02]  /*0ab0*/  @P0 SHF.L.W.U32.HI R10, R7, R11.reuse, R10 ;  /* 0x0000000b070a0219 */ /* 0x084fe40000010e0a */
[----:B---3--:R-:W-:-:S04]  /*0ac0*/  @P0 SHF.L.W.U32.HI R7, R6, R11, R7 ;  /* 0x0000000b06070219 */ /* 0x008fc80000010e07 */
[C-C-:B------:R-:W-:Y:S01]  /*0ad0*/  SHF.L.W.U32.HI R11, R7.reuse, 0x2, R10.reuse ;  /* 0x00000002070b7819 */ /* 0x140fe20000010e0a */
[----:B------:R-:W-:Y:S01]  /*0ae0*/  IMAD.SHL.U32 R7, R7, 0x4, RZ ;  /* 0x0000000407077824 */ /* 0x000fe200078e00ff */
[----:B------:R-:W-:Y:S02]  /*0af0*/  SHF.R.U32.HI R10, RZ, 0x1e, R10 ;  /* 0x0000001eff0a7819 */ /* 0x000fe4000001160a */
[----:B------:R-:W-:Y:S02]  /*0b00*/  SHF.R.S32.HI R12, RZ, 0x1f, R11 ;  /* 0x0000001fff0c7819 */ /* 0x000fe4000001140b */
[C---:B------:R-:W-:Y:S02]  /*0b10*/  LEA.HI R18, R11.reuse, R10, RZ, 0x1 ;  /* 0x0000000a0b127211 */ /* 0x040fe400078f08ff */
[C---:B------:R-:W-:Y:S02]  /*0b20*/  LOP3.LUT R6, R12.reuse, R7, RZ, 0x3c, !PT ;  /* 0x000000070c067212 */ /* 0x040fe400078e3cff */
[----:B------:R-:W-:Y:S01]  /*0b30*/  LOP3.LUT R7, R12, R11, RZ, 0x3c, !PT ;  /* 0x0000000b0c077212 */ /* 0x000fe200078e3cff */
[----:B0-----:R-:W-:Y:S01]  /*0b40*/  IMAD.MOV R0, RZ, RZ, -R18 ;  /* 0x000000ffff007224 */ /* 0x001fe200078e0a12 */
[----:B------:R-:W-:-:S03]  /*0b50*/  LOP3.LUT R13, R11, R13, RZ, 0x3c, !PT ;  /* 0x0000000d0b0d7212 */ /* 0x000fc600078e3cff */
[----:B------:R-:W-:Y:S01]  /*0b60*/  @!P1 IMAD.MOV.U32 R18, RZ, RZ, R0 ;  /* 0x000000ffff129224 */ /* 0x000fe200078e0000 */
[----:B------:R-:W1:Y:S01]  /*0b70*/  I2F.F64.S64 R6, R6 ;  /* 0x0000000600067312 */ /* 0x000e620000301c00 */
[----:B------:R-:W-:Y:S01]  /*0b80*/  ISETP.GE.AND P0, PT, R13, RZ, PT ;  /* 0x000000ff0d00720c */ /* 0x000fe20003f06270 */
[----:B-1----:R-:W-:-:S10]  /*0b90*/  DMUL R20, R6, UR6 ;  /* 0x0000000606147c28 */ /* 0x002fd40008000000 */
[----:B------:R-:W0:Y:S02]  /*0ba0*/  F2F.F32.F64 R20, R20 ;  /* 0x0000001400147310 */ /* 0x000e240000301000 */
[----:B0-----:R-:W-:-:S07]  /*0bb0*/  FSEL R11, -R20, R20, !P0 ;  /* 0x00000014140b7208 */ /* 0x001fce0004000100 */
.L_x_6:
[----:B------:R-:W-:Y:S05]  /*0bc0*/  BSYNC.RECONVERGENT B0 ;  /* 0x0000000000007941 */ /* 0x000fea0003800200 */
.L_x_5:
[----:B------:R-:W0:Y:S08]  /*0bd0*/  LDC R6, c[0x0][0x394] ;  /* 0x0000e500ff067b82 */ /* 0x000e300000000800 */
[----:B------:R-:W1:Y:S01]  /*0be0*/  LDC.64 R12, c[0x0][0x380] ;  /* 0x0000e000ff0c7b82 */ /* 0x000e620000000a00 */
[----:B0-----:R-:W-:-:S04]  /*0bf0*/  IMAD R7, R3, R6, UR4 ;  /* 0x0000000403077e24 */ /* 0x001fc8000f8e0206 */
[----:B-1----:R-:W-:-:S06]  /*0c00*/  IMAD.WIDE R12, R7, 0x4, R12 ;  /* 0x00000004070c7825 */ /* 0x002fcc00078e020c */
[----:B------:R-:W2:Y:S01]  /*0c10*/  LDG.E R12, desc[UR8][R12.64] ;  /* 0x000000080c0c7981 */ /* 0x000ea2000c1e1900 */
[----:B------:R-:W-:Y:S01]  /*0c20*/  FMUL R7, R11, R11 ;  /* 0x0000000b0b077220 */ /* 0x000fe20000400000 */
[C---:B------:R-:W-:Y:S01]  /*0c30*/  LOP3.LUT R0, R18.reuse, 0x1, RZ, 0xc0, !PT ;  /* 0x0000000112007812 */ /* 0x040fe200078ec0ff */
[----:B------:R-:W-:Y:S01]  /*0c40*/  UIADD3 UR4, UPT, UPT, UR4, 0x1, URZ ;  /* 0x0000000104047890 */ /* 0x000fe2000fffe0ff */
[----:B------:R-:W-:Y:S01]  /*0c50*/  LOP3.LUT P1, RZ, R18, 0x2, RZ, 0xc0, !PT ;  /* 0x0000000212ff7812 */ /* 0x000fe2000782c0ff */
[----:B------:R-:W-:Y:S01]  /*0c60*/  FFMA R15, R7, R15, -0.0013887860113754868507 ;  /* 0xbab607ed070f7423 */ /* 0x000fe2000000000f */
[----:B------:R-:W-:-:S04]  /*0c70*/  ISETP.NE.U32.AND P0, PT, R0, 0x1, PT ;  /* 0x000000010000780c */ /* 0x000fc80003f05070 */
[----:B------:R-:W-:Y:S02]  /*0c80*/  FSEL R16, R16, 0.041666727513074874878, P0 ;  /* 0x3d2aaabb10107808 */ /* 0x000fe40000000000 */
[----:B------:R-:W-:Y:S02]  /*0c90*/  FSEL R0, R15, -0.00019574658654164522886, !P0 ;  /* 0xb94d41530f007808 */ /* 0x000fe40004000000 */
[----:B------:R-:W-:-:S03]  /*0ca0*/  FSEL R17, -R17, -0.4999999701976776123, P0 ;  /* 0xbeffffff11117808 */ /* 0x000fc60000000100 */
[----:B------:R-:W-:Y:S01]  /*0cb0*/  FFMA R16, R7, R0, R16 ;  /* 0x0000000007107223 */ /* 0x000fe20000000010 */
[----:B------:R-:W-:Y:S02]  /*0cc0*/  FSEL R0, R11, 1, P0 ;  /* 0x3f8000000b007808 */ /* 0x000fe40000000000 */
[----:B------:R-:W-:Y:S01]  /*0cd0*/  ISETP.NE.AND P0, PT, R6, UR4, PT ;  /* 0x0000000406007c0c */ /* 0x000fe2000bf05270 */
[C---:B------:R-:W-:Y:S02]  /*0ce0*/  FFMA R16, R7.reuse, R16, R17 ;  /* 0x0000001007107223 */ /* 0x040fe40000000011 */
[----:B------:R-:W-:-:S04]  /*0cf0*/  FFMA R7, R7, R0, RZ ;  /* 0x0000000007077223 */ /* 0x000fc800000000ff */
[----:B------:R-:W-:-:S04]  /*0d00*/  FFMA R0, R7, R16, R0 ;  /* 0x0000001007007223 */ /* 0x000fc80000000000 */
[----:B------:R-:W-:-:S05]  /*0d10*/  @P1 FADD R0, RZ, -R0 ;  /* 0x80000000ff001221 */ /* 0x000fca0000000000 */
[----:B------:R-:W-:Y:S02]  /*0d20*/  F2FP.BF16.F32.PACK_AB R0, RZ, R0 ;  /* 0x00000000ff00723e */ /* 0x000fe400000010ff */
[----:B--2---:R-:W-:-:S05]  /*0d30*/  F2FP.BF16.F32.PACK_AB R7, RZ, R12 ;  /* 0x0000000cff07723e */ /* 0x004fca00000010ff */
[----:B------:R-:W-:-:S04]  /*0d40*/  HMUL2.BF16_V2 R0, R0.H0_H0, R7.H0_H0 ;  /* 0x2000000700007232 */ /* 0x000fc80000200800 */
[CCC-:B------:R-:W-:Y:S02]  /*0d50*/  HFMA2.BF16_V2 R10, R14.reuse.H0_H0, R7.reuse.H0_H0, -R0.reuse.H0_H0 ;  /* 0x200000070e0a7231 */ /* 0x1c0fe40000340800 */
[----:B------:R-:W-:-:S03]  /*0d60*/  HFMA2.BF16_V2 R7, R14.H0_H0, R7.H0_H0, R0.H0_H0 ;  /* 0x200000070e077231 */ /* 0x000fc60000240800 */
[----:B------:R-:W-:Y:S02]  /*0d70*/  PRMT R0, R10, 0x7610, R0 ;  /* 0x000076100a007816 */ /* 0x000fe40000000000 */
[----:B------:R-:W-:-:S03]  /*0d80*/  IMAD.U32 R7, R7, 0x10000, RZ ;  /* 0x0001000007077824 */ /* 0x000fc600078e00ff */
[----:B------:R-:W-:Y:S02]  /*0d90*/  IMAD.U32 R0, R0, 0x10000, RZ ;  /* 0x0001000000007824 */ /* 0x000fe400078e00ff */
[----:B------:R-:W-:Y:S02]  /*0da0*/  FADD R4, R7, R4 ;  /* 0x0000000407047221 */ /* 0x000fe40000000000 */
[----:B------:R-:W-:Y:S01]  /*0db0*/  FADD R5, R0, R5 ;  /* 0x0000000500057221 */ /* 0x000fe20000000000 */
[----:B------:R-:W-:Y:S06]  /*0dc0*/  @P0 BRA `(.L_x_8) ;  /* 0xfffffff000ec0947 */ /* 0x000fec000383ffff */
[----:B------:R-:W0:Y:S01]  /*0dd0*/  LDC.64 R8, c[0x0][0x388] ;  /* 0x0000e200ff087b82 */ /* 0x000e220000000a00 */
[----:B------:R-:W1:Y:S01]  /*0de0*/  LDCU UR5, c[0x0][0x390] ;  /* 0x00007200ff0577ac */ /* 0x000e620008000800 */
[----:B------:R-:W-:Y:S02]  /*0df0*/  IMAD R3, R3, R6, R2 ;  /* 0x0000000603037224 */ /* 0x000fe400078e0202 */
[----:B-1----:R-:W-:Y:S02]  /*0e00*/  IMAD R7, R6, UR5, RZ ;  /* 0x0000000506077c24 */ /* 0x002fe4000f8e02ff */
[----:B0-----:R-:W-:-:S05]  /*0e10*/  IMAD.WIDE R2, R3, 0x4, R8 ;  /* 0x0000000403027825 */ /* 0x001fca00078e0208 */
[----:B------:R-:W-:Y:S01]  /*0e20*/  STG.E desc[UR8][R2.64], R5 ;  /* 0x0000000502007986 */ /* 0x000fe2000c101908 */
[----:B------:R-:W-:-:S05]  /*0e30*/  IMAD.WIDE R6, R7, 0x4, R2 ;  /* 0x0000000407067825 */ /* 0x000fca00078e0202 */
[----:B------:R-:W-:Y:S01]  /*0e40*/  STG.E desc[UR8][R6.64], R4 ;  /* 0x0000000406007986 */ /* 0x000fe2000c101908 */
[----:B------:R-:W-:Y:S05]  /*0e50*/  EXIT ;  /* 0x000000000000794d */ /* 0x000fea0003800000 */
        .weak           $__internal_0_$__cuda_sm20_div_rn_f64_full
        .type           $__internal_0_$__cuda_sm20_div_rn_f64_full,@function
        .size           $__internal_0_$__cuda_sm20_div_rn_f64_full,(.L_x_15 - $__internal_0_$__cuda_sm20_div_rn_f64_full)
$__internal_0_$__cuda_sm20_div_rn_f64_full:
[C---:B------:R-:W-:Y:S01]  /*0e60*/  FSETP.GEU.AND P0, PT, |R23|.reuse, 1.469367938527859385e-39, PT ;  /* 0x001000001700780b */ /* 0x040fe20003f0e200 */
[----:B------:R-:W-:Y:S01]  /*0e70*/  IMAD.MOV.U32 R14, RZ, RZ, 0x1 ;  /* 0x00000001ff0e7424 */ /* 0x000fe200078e00ff */
[----:B------:R-:W-:Y:S01]  /*0e80*/  LOP3.LUT R10, R23, 0x800fffff, RZ, 0xc0, !PT ;  /* 0x800fffff170a7812 */ /* 0x000fe200078ec0ff */
[----:B------:R-:W-:Y:S01]  /*0e90*/  BSSY.RECONVERGENT B1, `(.L_x_9) ;  /* 0x0000054000017945 */ /* 0x000fe20003800200 */
[C---:B------:R-:W-:Y:S02]  /*0ea0*/  FSETP.GEU.AND P2, PT, |R13|.reuse, 1.469367938527859385e-39, PT ;  /* 0x001000000d00780b */ /* 0x040fe40003f4e200 */
[----:B------:R-:W-:Y:S01]  /*0eb0*/  LOP3.LUT R11, R10, 0x3ff00000, RZ, 0xfc, !PT ;  /* 0x3ff000000a0b7812 */ /* 0x000fe200078efcff */
[----:B------:R-:W-:Y:S01]  /*0ec0*/  IMAD.MOV.U32 R10, RZ, RZ, R22 ;  /* 0x000000ffff0a7224 */ /* 0x000fe200078e0016 */
[----:B------:R-:W-:Y:S02]  /*0ed0*/  LOP3.LUT R6, R13, 0x7ff00000, RZ, 0xc0, !PT ;  /* 0x7ff000000d067812 */ /* 0x000fe400078ec0ff */
[----:B------:R-:W-:-:S03]  /*0ee0*/  LOP3.LUT R25, R23, 0x7ff00000, RZ, 0xc0, !PT ;  /* 0x7ff0000017197812 */ /* 0x000fc600078ec0ff */
[----:B------:R-:W-:Y:S01]  /*0ef0*/  @!P0 DMUL R10, R22, 8.98846567431157953865e+307 ;  /* 0x7fe00000160a8828 */ /* 0x000fe20000000000 */
[----:B------:R-:W-:-:S03]  /*0f00*/  ISETP.GE.U32.AND P1, PT, R6, R25, PT ;  /* 0x000000190600720c */ /* 0x000fc60003f26070 */
[----:B------:R-:W-:Y:S02]  /*0f10*/  @!P2 LOP3.LUT R7, R23, 0x7ff00000, RZ, 0xc0, !PT ;  /* 0x7ff000001707a812 */ /* 0x000fe400078ec0ff */
[----:B------:R-:W0:Y:S02]  /*0f20*/  MUFU.RCP64H R15, R11 ;  /* 0x0000000b000f7308 */ /* 0x000e240000001800 */
[----:B------:R-:W-:Y:S01]  /*0f30*/  @!P2 ISETP.GE.U32.AND P3, PT, R6, R7, PT ;  /* 0x000000070600a20c */ /* 0x000fe20003f66070 */
[----:B------:R-:W-:Y:S01]  /*0f40*/  IMAD.MOV.U32 R7, RZ, RZ, 0x1ca00000 ;  /* 0x1ca00000ff077424 */ /* 0x000fe200078e00ff */
[----:B------:R-:W-:-:S04]  /*0f50*/  @!P0 LOP3.LUT R25, R11, 0x7ff00000, RZ, 0xc0, !PT ;  /* 0x7ff000000b198812 */ /* 0x000fc800078ec0ff */
[----:B------:R-:W-:-:S04]  /*0f60*/  @!P2 SEL R17, R7, 0x63400000, !P3 ;  /* 0x634000000711a807 */ /* 0x000fc80005800000 */
[----:B------:R-:W-:-:S04]  /*0f70*/  @!P2 LOP3.LUT R20, R17, 0x80000000, R13, 0xf8, !PT ;  /* 0x800000001114a812 */ /* 0x000fc800078ef80d */
[----:B------:R-:W-:Y:S01]  /*0f80*/  @!P2 LOP3.LUT R21, R20, 0x100000, RZ, 0xfc, !PT ;  /* 0x001000001415a812 */ /* 0x000fe200078efcff */
[----:B0-----:R-:W-:Y:S01]  /*0f90*/  DFMA R18, R14, -R10, 1 ;  /* 0x3ff000000e12742b */ /* 0x001fe2000000080a */
[----:B------:R-:W-:-:S07]  /*0fa0*/  @!P2 IMAD.MOV.U32 R20, RZ, RZ, RZ ;  /* 0x000000ffff14a224 */ /* 0x000fce00078e00ff */
[----:B------:R-:W-:-:S08]  /*0fb0*/  DFMA R18, R18, R18, R18 ;  /* 0x000000121212722b */ /* 0x000fd00000000012 */
[----:B------:R-:W-:Y:S01]  /*0fc0*/  DFMA R18, R14, R18, R14 ;  /* 0x000000120e12722b */ /* 0x000fe2000000000e */
[----:B------:R-:W-:Y:S01]  /*0fd0*/  SEL R15, R7, 0x63400000, !P1 ;  /* 0x63400000070f7807 */ /* 0x000fe20004800000 */
[----:B------:R-:W-:-:S03]  /*0fe0*/  IMAD.MOV.U32 R14, RZ, RZ, R12 ;  /* 0x000000ffff0e7224 */ /* 0x000fc600078e000c */
[----:B------:R-:W-:-:S03]  /*0ff0*/  LOP3.LUT R15, R15, 0x800fffff, R13, 0xf8, !PT ;  /* 0x800fffff0f0f7812 */ /* 0x000fc600078ef80d */
[----:B------:R-:W-:-:S03]  /*1000*/  DFMA R16, R18, -R10, 1 ;  /* 0x3ff000001210742b */ /* 0x000fc6000000080a */
[----:B------:R-:W-:-:S05]  /*1010*/  @!P2 DFMA R14, R14, 2, -R20 ;  /* 0x400000000e0ea82b */ /* 0x000fca0000000814 */
[----:B------:R-:W-:-:S08]  /*1020*/  DFMA R16, R18, R16, R18 ;  /* 0x000000101210722b */ /* 0x000fd00000000012 */
[----:B------:R-:W-:-:S08]  /*1030*/  DMUL R18, R16, R14 ;  /* 0x0000000e10127228 */ /* 0x000fd00000000000 */
[----:B------:R-:W-:-:S08]  /*1040*/  DFMA R20, R18, -R10, R14 ;  /* 0x8000000a1214722b */ /* 0x000fd0000000000e */
[----:B------:R-:W-:Y:S01]  /*1050*/  DFMA R20, R16, R20, R18 ;  /* 0x000000141014722b */ /* 0x000fe20000000012 */
[----:B------:R-:W-:Y:S01]  /*1060*/  IMAD.MOV.U32 R16, RZ, RZ, R6 ;  /* 0x000000ffff107224 */ /* 0x000fe200078e0006 */
[----:B------:R-:W-:Y:S01]  /*1070*/  @!P2 LOP3.LUT R16, R15, 0x7ff00000, RZ, 0xc0, !PT ;  /* 0x7ff000000f10a812 */ /* 0x000fe200078ec0ff */
[----:B------:R-:W-:-:S04]  /*1080*/  VIADD R18, R25, 0xffffffff ;  /* 0xffffffff19127836 */ /* 0x000fc80000000000 */
[----:B------:R-:W-:-:S05]  /*1090*/  VIADD R17, R16, 0xffffffff ;  /* 0xffffffff10117836 */ /* 0x000fca0000000000 */
[----:B------:R-:W-:-:S04]  /*10a0*/  ISETP.GT.U32.AND P0, PT, R17, 0x7feffffe, PT ;  /* 0x7feffffe1100780c */ /* 0x000fc80003f04070 */
[----:B------:R-:W-:-:S13]  /*10b0*/  ISETP.GT.U32.OR P0, PT, R18, 0x7feffffe, P0 ;  /* 0x7feffffe1200780c */ /* 0x000fda0000704470 */
[----:B------:R-:W-:Y:S05]  /*10c0*/  @P0 BRA `(.L_x_10) ;  /* 0x00000000006c0947 */ /* 0x000fea0003800000 */
[----:B------:R-:W-:-:S04]  /*10d0*/  LOP3.LUT R13, R23, 0x7ff00000, RZ, 0xc0, !PT ;  /* 0x7ff00000170d7812 */ /* 0x000fc800078ec0ff */
[CC--:B------:R-:W-:Y:S02]  /*10e0*/  VIADDMNMX R12, R6.reuse, -R13.reuse, 0xb9600000, !PT ;  /* 0xb9600000060c7446 */ /* 0x0c0fe4000780090d */
[----:B------:R-:W-:Y:S02]  /*10f0*/  ISETP.GE.U32.AND P0, PT, R6, R13, PT ;  /* 0x0000000d0600720c */ /* 0x000fe40003f06070 */
[----:B------:R-:W-:Y:S02]  /*1100*/  VIMNMX R12, PT, PT, R12, 0x46a00000, PT ;  /* 0x46a000000c0c7848 */ /* 0x000fe40003fe0100 */
[----:B------:R-:W-:-:S05]  /*1110*/  SEL R7, R7, 0x63400000, !P0 ;  /* 0x6340000007077807 */ /* 0x000fca0004000000 */
[----:B------:R-:W-:Y:S02]  /*1120*/  IMAD.IADD R16, R12, 0x1, -R7 ;  /* 0x000000010c107824 */ /* 0x000fe400078e0a07 */
[----:B------:R-:W-:Y:S02]  /*1130*/  IMAD.MOV.U32 R12, RZ, RZ, RZ ;  /* 0x000000ffff0c7224 */ /* 0x000fe400078e00ff */
[----:B------:R-:W-:-:S06]  /*1140*/  VIADD R13, R16, 0x7fe00000 ;  /* 0x7fe00000100d7836 */ /* 0x000fcc0000000000 */
[----:B------:R-:W-:-:S10]  /*1150*/  DMUL R6, R20, R12 ;  /* 0x0000000c14067228 */ /* 0x000fd40000000000 */
[----:B------:R-:W-:-:S13]  /*1160*/  FSETP.GTU.AND P0, PT, |R7|, 1.469367938527859385e-39, PT ;  /* 0x001000000700780b */ /* 0x000fda0003f0c200 */
[----:B------:R-:W-:Y:S05]  /*1170*/  @P0 BRA `(.L_x_11) ;  /* 0x0000000000940947 */ /* 0x000fea0003800000 */
[----:B------:R-:W-:Y:S01]  /*1180*/  DFMA R10, R20, -R10, R14 ;  /* 0x8000000a140a722b */ /* 0x000fe2000000000e */
[----:B------:R-:W-:-:S09]  /*1190*/  IMAD.MOV.U32 R12, RZ, RZ, RZ ;  /* 0x000000ffff0c7224 */ /* 0x000fd200078e00ff */
[C---:B------:R-:W-:Y:S02]  /*11a0*/  FSETP.NEU.AND P0, PT, R11.reuse, RZ, PT ;  /* 0x000000ff0b00720b */ /* 0x040fe40003f0d000 */
[----:B------:R-:W-:-:S04]  /*11b0*/  LOP3.LUT R15, R11, 0x80000000, R23, 0x48, !PT ;  /* 0x800000000b0f7812 */ /* 0x000fc800078e4817 */
[----:B------:R-:W-:-:S07]  /*11c0*/  LOP3.LUT R13, R15, R13, RZ, 0xfc, !PT ;  /* 0x0000000d0f0d7212 */ /* 0x000fce00078efcff */
[----:B------:R-:W-:Y:S05]  /*11d0*/  @!P0 BRA `(.L_x_11) ;  /* 0x00000000007c8947 */ /* 0x000fea0003800000 */
[----:B------:R-:W-:Y:S01]  /*11e0*/  IMAD.MOV R11, RZ, RZ, -R16 ;  /* 0x000000ffff0b7224 */ /* 0x000fe200078e0a10 */
[----:B------:R-:W-:Y:S01]  /*11f0*/  DMUL.RP R12, R20, R12 ;  /* 0x0000000c140c7228 */ /* 0x000fe20000008000 */
[----:B------:R-:W-:-:S06]  /*1200*/  IMAD.MOV.U32 R10, RZ, RZ, RZ ;  /* 0x000000ffff0a7224 */ /* 0x000fcc00078e00ff */
[----:B------:R-:W-:-:S03]  /*1210*/  DFMA R10, R6, -R10, R20 ;  /* 0x8000000a060a722b */ /* 0x000fc60000000014 */
[----:B------:R-:W-:-:S03]  /*1220*/  LOP3.LUT R15, R13, R15, RZ, 0x3c, !PT ;  /* 0x0000000f0d0f7212 */ /* 0x000fc600078e3cff */
[----:B------:R-:W-:-:S04]  /*1230*/  IADD3 R10, PT, PT, -R16, -0x43300000, RZ ;  /* 0xbcd00000100a7810 */ /* 0x000fc80007ffe1ff */
[----:B------:R-:W-:-:S04]  /*1240*/  FSETP.NEU.AND P0, PT, |R11|, R10, PT ;  /* 0x0000000a0b00720b */ /* 0x000fc80003f0d200 */
[----:B------:R-:W-:Y:S02]  /*1250*/  FSEL R6, R12, R6, !P0 ;  /* 0x000000060c067208 */ /* 0x000fe40004000000 */
[----:B------:R-:W-:Y:S01]  /*1260*/  FSEL R7, R15, R7, !P0 ;  /* 0x000000070f077208 */ /* 0x000fe20004000000 */
[----:B------:R-:W-:Y:S06]  /*1270*/  BRA `(.L_x_11) ;  /* 0x0000000000547947 */ /* 0x000fec0003800000 */
.L_x_10:
[----:B------:R-:W-:-:S14]  /*1280*/  DSETP.NAN.AND P0, PT, R12, R12, PT ;  /* 0x0000000c0c00722a */ /* 0x000fdc0003f08000 */
[----:B------:R-:W-:Y:S05]  /*1290*/  @P0 BRA `(.L_x_12) ;  /* 0x0000000000440947 */ /* 0x000fea0003800000 */
[----:B------:R-:W-:-:S14]  /*12a0*/  DSETP.NAN.AND P0, PT, R22, R22, PT ;  /* 0x000000161600722a */ /* 0x000fdc0003f08000 */
[----:B------:R-:W-:Y:S05]  /*12b0*/  @P0 BRA `(.L_x_13) ;  /* 0x0000000000300947 */ /* 0x000fea0003800000 */
[----:B------:R-:W-:Y:S01]  /*12c0*/  ISETP.NE.AND P0, PT, R16, R25, PT ;  /* 0x000000191000720c */ /* 0x000fe20003f05270 */
[----:B------:R-:W-:Y:S02]  /*12d0*/  IMAD.MOV.U32 R6, RZ, RZ, 0x0 ;  /* 0x00000000ff067424 */ /* 0x000fe400078e00ff */
[----:B------:R-:W-:-:S10]  /*12e0*/  IMAD.MOV.U32 R7, RZ, RZ, -0x80000 ;  /* 0xfff80000ff077424 */ /* 0x000fd400078e00ff */
[----:B------:R-:W-:Y:S05]  /*12f0*/  @!P0 BRA `(.L_x_11) ;  /* 0x0000000000348947 */ /* 0x000fea0003800000 */
[----:B------:R-:W-:Y:S02]  /*1300*/  ISETP.NE.AND P0, PT, R16, 0x7ff00000, PT ;  /* 0x7ff000001000780c */ /* 0x000fe40003f05270 */
[----:B------:R-:W-:Y:S02]  /*1310*/  LOP3.LUT R7, R13, 0x80000000, R23, 0x48, !PT ;  /* 0x800000000d077812 */ /* 0x000fe400078e4817 */
[----:B------:R-:W-:-:S13]  /*1320*/  ISETP.EQ.OR P0, PT, R25, RZ, !P0 ;  /* 0x000000ff1900720c */ /* 0x000fda0004702670 */
[----:B------:R-:W-:Y:S01]  /*1330*/  @P0 LOP3.LUT R10, R7, 0x7ff00000, RZ, 0xfc, !PT ;  /* 0x7ff00000070a0812 */ /* 0x000fe200078efcff */
[----:B------:R-:W-:Y:S02]  /*1340*/  @!P0 IMAD.MOV.U32 R6, RZ, RZ, RZ ;  /* 0x000000ffff068224 */ /* 0x000fe400078e00ff */
[----:B------:R-:W-:Y:S02]  /*1350*/  @P0 IMAD.MOV.U32 R6, RZ, RZ, RZ ;  /* 0x000000ffff060224 */ /* 0x000fe400078e00ff */
[----:B------:R-:W-:Y:S01]  /*1360*/  @P0 IMAD.MOV.U32 R7, RZ, RZ, R10 ;  /* 0x000000ffff070224 */ /* 0x000fe200078e000a */
[----:B------:R-:W-:Y:S06]  /*1370*/  BRA `(.L_x_11) ;  /* 0x0000000000147947 */ /* 0x000fec0003800000 */
.L_x_13:
[----:B------:R-:W-:Y:S01]  /*1380*/  LOP3.LUT R7, R23, 0x80000, RZ, 0xfc, !PT ;  /* 0x0008000017077812 */ /* 0x000fe200078efcff */
[----:B------:R-:W-:Y:S01]  /*1390*/  IMAD.MOV.U32 R6, RZ, RZ, R22 ;  /* 0x000000ffff067224 */ /* 0x000fe200078e0016 */
[----:B------:R-:W-:Y:S06]  /*13a0*/  BRA `(.L_x_11) ;  /* 0x0000000000087947 */ /* 0x000fec0003800000 */
.L_x_12:
[----:B------:R-:W-:Y:S01]  /*13b0*/  LOP3.LUT R7, R13, 0x80000, RZ, 0xfc, !PT ;  /* 0x000800000d077812 */ /* 0x000fe200078efcff */
[----:B------:R-:W-:-:S07]  /*13c0*/  IMAD.MOV.U32 R6, RZ, RZ, R12 ;  /* 0x000000ffff067224 */ /* 0x000fce00078e000c */
.L_x_11:
[----:B------:R-:W-:Y:S05]  /*13d0*/  BSYNC.RECONVERGENT B1 ;  /* 0x0000000000017941 */ /* 0x000fea0003800200 */
.L_x_9:
[----:B------:R-:W-:Y:S02]  /*13e0*/  IMAD.MOV.U32 R10, RZ, RZ, R6 ;  /* 0x000000ffff0a7224 */ /* 0x000fe400078e0006 */
[----:B------:R-:W-:Y:S02]  /*13f0*/  IMAD.MOV.U32 R11, RZ, RZ, R7 ;  /* 0x000000ffff0b7224 */ /* 0x000fe400078e0007 */
[----:B------:R-:W-:Y:S02]  /*1400*/  IMAD.MOV.U32 R6, RZ, RZ, R0 ;  /* 0x000000ffff067224 */ /* 0x000fe400078e0000 */
[----:B------:R-:W-:-:S04]  /*1410*/  IMAD.MOV.U32 R7, RZ, RZ, 0x0 ;  /* 0x00000000ff077424 */ /* 0x000fc800078e00ff */
[----:B------:R-:W-:Y:S05]  /*1420*/  RET.REL.NODEC R6 `(_Z15dft_kernel_bf16PKfPfii) ;  /* 0xffffffe806f47950 */ /* 0x000fea0003c3ffff */
.L_x_14:
[----:B------:R-:W-:-:S00]  /*1430*/  BRA `(.L_x_14) ;  /* 0xfffffffc00fc7947 */ /* 0x000fc0000383ffff */
[----:B------:R-:W-:-:S00]  /*1440*/  NOP ;  /* 0x0000000000007918 */ /* 0x000fc00000000000 */
        /* <DEDUP_REMOVED lines=11> */
.L_x_15:


//--------------------- .nv.global.init           --------------------------
	.section	.nv.global.init,"aw",@progbits
	.align	4
.nv.global.init:
	.type		__cudart_i2opi_f,@object
	.size		__cudart_i2opi_f,(.L_0 - __cudart_i2opi_f)
__cudart_i2opi_f:
        /*0000*/ 	.byte	0x41, 0x90, 0x43, 0x3c, 0x99, 0x95, 0x62, 0xdb, 0xc0, 0xdd, 0x34, 0xf5, 0xd1, 0x57, 0x27, 0xfc
        /*0010*/ 	.byte	0x29, 0x15, 0x44, 0x4e, 0x6e, 0x83, 0xf9, 0xa2
.L_0:


//--------------------- .nv.shared.reserved.0     --------------------------
	.section	.nv.shared.reserved.0,"aw",@nobits
	.weak		__nv_reservedSMEM_offset_0_alias
	.size		__nv_reservedSMEM_offset_0_alias, 0, 64
	.other		__nv_reservedSMEM_offset_0_alias,@"STO_CUDA_RESERVED_SHARED STV_DEFAULT"
__nv_reservedSMEM_offset_0_alias:
	.zero		0
	.zero		64


//--------------------- .nv.constant0._Z15dft_kernel_bf16PKfPfii --------------------------
	.section	.nv.constant0._Z15dft_kernel_bf16PKfPfii,"a",@progbits
	.sectionflags	@""
	.align	4
.nv.constant0._Z15dft_kernel_bf16PKfPfii:
	.zero		920


//--------------------- SYMBOLS --------------------------

	.type		.nv.reservedSmem.offset0,@object
	.size		.nv.reservedSmem.offset0,0x4
